//
// Generated by NVIDIA NVVM Compiler
//
// Compiler Build ID: CL-36424714
// Cuda compilation tools, release 13.0, V13.0.88
// Based on NVVM 20.0.0
//

.version 9.0
.target sm_100
.address_size 64

	// .globl	_Z15crack_passwordsPcS_S_i

.visible .entry _Z15crack_passwordsPcS_S_i(
	.param .u64 .ptr .align 1 _Z15crack_passwordsPcS_S_i_param_0,
	.param .u64 .ptr .align 1 _Z15crack_passwordsPcS_S_i_param_1,
	.param .u64 .ptr .align 1 _Z15crack_passwordsPcS_S_i_param_2,
	.param .u32 _Z15crack_passwordsPcS_S_i_param_3
)
{
	.reg .pred 	%p<7>;
	.reg .b16 	%rs<20>;
	.reg .b32 	%r<22>;
	.reg .b64 	%rd<15>;

	ld.param.u64 	%rd5, [_Z15crack_passwordsPcS_S_i_param_0];
	ld.param.u64 	%rd6, [_Z15crack_passwordsPcS_S_i_param_1];
	ld.param.u64 	%rd7, [_Z15crack_passwordsPcS_S_i_param_2];
	ld.param.u32 	%r7, [_Z15crack_passwordsPcS_S_i_param_3];
	mov.u32 	%r8, %ctaid.x;
	mov.u32 	%r9, %ntid.x;
	mov.u32 	%r10, %tid.x;
	mad.lo.s32 	%r1, %r8, %r9, %r10;
	setp.ge.s32 	%p1, %r1, %r7;
	@%p1 bra 	$L__BB0_8;
	cvta.to.global.u64 	%rd1, %rd5;
	cvta.to.global.u64 	%rd8, %rd7;
	mul.lo.s32 	%r12, %r1, 100;
	cvt.s64.s32 	%rd2, %r12;
	mul.lo.s32 	%r13, %r1, 5;
	cvt.s64.s32 	%rd9, %r13;
	add.s64 	%rd3, %rd8, %rd9;
	cvta.to.global.u64 	%rd4, %rd6;
	mov.b32 	%r20, 0;
$L__BB0_2:
	mul.lo.s32 	%r3, %r20, 100;
	mov.b32 	%r21, 0;
$L__BB0_3:
	cvt.u64.u32 	%rd10, %r21;
	add.s64 	%rd11, %rd10, %rd2;
	add.s64 	%rd12, %rd1, %rd11;
	ld.global.u8 	%rs1, [%rd12];
	add.s32 	%r15, %r21, %r3;
	cvt.u64.u32 	%rd13, %r15;
	add.s64 	%rd14, %rd4, %rd13;
	ld.global.u8 	%rs2, [%rd14];
	setp.ne.s16 	%p2, %rs1, %rs2;
	@%p2 bra 	$L__BB0_6;
	setp.ne.s16 	%p4, %rs1, 0;
	add.s32 	%r5, %r21, 1;
	setp.lt.u32 	%p5, %r21, 99;
	and.pred  	%p6, %p4, %p5;
	mov.u32 	%r21, %r5;
	@%p6 bra 	$L__BB0_3;
	mul.hi.u32 	%r16, %r20, -911854595;
	shr.u32 	%r17, %r16, 11;
	cvt.u16.u32 	%rs5, %r17;
	add.s16 	%rs6, %rs5, 97;
	st.global.u8 	[%rd3], %rs6;
	mul.lo.s32 	%r18, %r17, 2600;
	sub.s32 	%r19, %r20, %r18;
	cvt.u16.u32 	%rs7, %r19;
	mul.hi.u16 	%rs8, %rs7, 1311;
	shr.u16 	%rs9, %rs8, 1;
	add.s16 	%rs10, %rs9, 97;
	st.global.u8 	[%rd3+1], %rs10;
	mul.lo.s16 	%rs11, %rs9, 100;
	sub.s16 	%rs12, %rs7, %rs11;
	mul.lo.s16 	%rs13, %rs12, 103;
	shr.u16 	%rs14, %rs13, 10;
	or.b16  	%rs15, %rs14, 48;
	st.global.u8 	[%rd3+2], %rs15;
	mul.lo.s16 	%rs16, %rs14, 10;
	sub.s16 	%rs17, %rs12, %rs16;
	or.b16  	%rs18, %rs17, 48;
	st.global.u8 	[%rd3+3], %rs18;
	mov.b16 	%rs19, 0;
	st.global.u8 	[%rd3+4], %rs19;
	bra.uni 	$L__BB0_8;
$L__BB0_6:
	add.s32 	%r20, %r20, 1;
	setp.ne.s32 	%p3, %r20, 67600;
	@%p3 bra 	$L__BB0_2;
	mov.b16 	%rs3, 88;
	st.global.u8 	[%rd3], %rs3;
	st.global.u8 	[%rd3+1], %rs3;
	st.global.u8 	[%rd3+3], %rs3;
	mov.b16 	%rs4, 0;
	st.global.u8 	[%rd3+4], %rs4;
$L__BB0_8:
	ret;

}


// ===== COMPILED SASS (sm_100) =====

	.target	sm_100

	.elftype	@"ET_EXEC"


//--------------------- .note.nv.tkinfo           --------------------------
	.section	.note.nv.tkinfo,"",@"SHT_NOTE"
	.sectionflags	@"SHF_NOTE_NV_TKINFO"
	.tkinfo
        /*0018*/ 	.word	0x00000002
        /*0030*/ 	.string	""
        /*0030*/ 	.string	"ptxas"
        /*0030*/ 	.string	"Cuda compilation tools, release 13.0, V13.0.88"
        /*0030*/ 	.string	"Build cuda_13.0.r13.0/compiler.36424714_0"
        /*0030*/ 	.string	"-arch sm_100 -m 64 "



//--------------------- .note.nv.cuinfo           --------------------------
	.section	.note.nv.cuinfo,"",@"SHT_NOTE"
	.sectionflags	@"SHF_NOTE_NV_CUINFO"
        /*0018*/ 	.short	0x0002
        /*001a*/ 	.short	0x0064
        /*001c*/ 	.short	0x0082
	.zero		2


//--------------------- .nv.info                  --------------------------
	.section	.nv.info,"",@"SHT_CUDA_INFO"
	.align	4


	//----- nvinfo : EIATTR_REGCOUNT
	.align		4
        /*0000*/ 	.byte	0x04, 0x2f
        /*0002*/ 	.short	(.L_1 - .L_0)
	.align		4
.L_0:
        /*0004*/ 	.word	index@(_Z15crack_passwordsPcS_S_i)
        /*0008*/ 	.word	0x0000000e


	//----- nvinfo : EIATTR_FRAME_SIZE
	.align		4
.L_1:
        /*000c*/ 	.byte	0x04, 0x11
        /*000e*/ 	.short	(.L_3 - .L_2)
	.align		4
.L_2:
        /*0010*/ 	.word	index@(_Z15crack_passwordsPcS_S_i)
        /*0014*/ 	.word	0x00000000


	//----- nvinfo : EIATTR_MIN_STACK_SIZE
	.align		4
.L_3:
        /*0018*/ 	.byte	0x04, 0x12
        /*001a*/ 	.short	(.L_5 - .L_4)
	.align		4
.L_4:
        /*001c*/ 	.word	index@(_Z15crack_passwordsPcS_S_i)
        /*0020*/ 	.word	0x00000000
.L_5:


//--------------------- .nv.compat                --------------------------
	.section	.nv.compat,"",@"SHT_CUDA_COMPAT_INFO"
	.align	4
        /*0000*/ 	.byte	0x02, 0x09, 0x00, 0x00, 0x02, 0x02, 0x01, 0x00, 0x02, 0x05, 0x05, 0x00, 0x03, 0x07, 0x01, 0x01
        /*0010*/ 	.byte	0x02, 0x03, 0x00, 0x00, 0x02, 0x06, 0x01, 0x00, 0x04, 0x0b, 0x08, 0x00, 0x09, 0x00, 0x00, 0x00
        /*0020*/ 	.byte	0x00, 0x00, 0x00, 0x00


//--------------------- .nv.info._Z15crack_passwordsPcS_S_i --------------------------
	.section	.nv.info._Z15crack_passwordsPcS_S_i,"",@"SHT_CUDA_INFO"
	.sectionflags	@""
	.align	4


	//----- nvinfo : EIATTR_CUDA_API_VERSION
	.align		4
        /*0000*/ 	.byte	0x04, 0x37
        /*0002*/ 	.short	(.L_7 - .L_6)
.L_6:
        /*0004*/ 	.word	0x00000082


	//----- nvinfo : EIATTR_KPARAM_INFO
	.align		4
.L_7:
        /*0008*/ 	.byte	0x04, 0x17
        /*000a*/ 	.short	(.L_9 - .L_8)
.L_8:
        /*000c*/ 	.word	0x00000000
        /*0010*/ 	.short	0x0003
        /*0012*/ 	.short	0x0018
        /*0014*/ 	.byte	0x00, 0xf0, 0x11, 0x00


	//----- nvinfo : EIATTR_KPARAM_INFO
	.align		4
.L_9:
        /*0018*/ 	.byte	0x04, 0x17
        /*001a*/ 	.short	(.L_11 - .L_10)
.L_10:
        /*001c*/ 	.word	0x00000000
        /*0020*/ 	.short	0x0002
        /*0022*/ 	.short	0x0010
        /*0024*/ 	.byte	0x00, 0xf5, 0x21, 0x00


	//----- nvinfo : EIATTR_KPARAM_INFO
	.align		4
.L_11:
        /*0028*/ 	.byte	0x04, 0x17
        /*002a*/ 	.short	(.L_13 - .L_12)
.L_12:
        /*002c*/ 	.word	0x00000000
        /*0030*/ 	.short	0x0001
        /*0032*/ 	.short	0x0008
        /*0034*/ 	.byte	0x00, 0xf5, 0x21, 0x00


	//----- nvinfo : EIATTR_KPARAM_INFO
	.align		4
.L_13:
        /*0038*/ 	.byte	0x04, 0x17
        /*003a*/ 	.short	(.L_15 - .L_14)
.L_14:
        /*003c*/ 	.word	0x00000000
        /*0040*/ 	.short	0x0000
        /*0042*/ 	.short	0x0000
        /*0044*/ 	.byte	0x00, 0xf5, 0x21, 0x00


	//----- nvinfo : EIATTR_SPARSE_MMA_MASK
	.align		4
.L_15:
        /*0048*/ 	.byte	0x03, 0x50
        /*004a*/ 	.short	0x0000


	//----- nvinfo : EIATTR_MAXREG_COUNT
	.align		4
        /*004c*/ 	.byte	0x03, 0x1b
        /*004e*/ 	.short	0x00ff


	//----- nvinfo : EIATTR_MERCURY_ISA_VERSION
	.align		4
        /*0050*/ 	.byte	0x03, 0x5f
        /*0052*/ 	.short	0x0101


	//----- nvinfo : EIATTR_VRC_CTA_INIT_COUNT
	.align		4
        /*0054*/ 	.byte	0x02, 0x4a
	.zero		1
	.zero		1


	//----- nvinfo : EIATTR_EXIT_INSTR_OFFSETS
	.align		4
        /*0058*/ 	.byte	0x04, 0x1c
        /*005a*/ 	.short	(.L_17 - .L_16)


	//   ....[0]....
.L_16:
        /*005c*/ 	.word	0x00000070


	//   ....[1]....
        /*0060*/ 	.word	0x000003d0


	//   ....[2]....
        /*0064*/ 	.word	0x00000470


	//----- nvinfo : EIATTR_CRS_STACK_SIZE
	.align		4
.L_17:
        /*0068*/ 	.byte	0x04, 0x1e
        /*006a*/ 	.short	(.L_19 - .L_18)
.L_18:
        /*006c*/ 	.word	0x00000000


	//----- nvinfo : EIATTR_CBANK_PARAM_SIZE
	.align		4
.L_19:
        /*0070*/ 	.byte	0x03, 0x19
        /*0072*/ 	.short	0x001c


	//----- nvinfo : EIATTR_PARAM_CBANK
	.align		4
        /*0074*/ 	.byte	0x04, 0x0a
        /*0076*/ 	.short	(.L_21 - .L_20)
	.align		4
.L_20:
        /*0078*/ 	.word	index@(.nv.constant0._Z15crack_passwordsPcS_S_i)
        /*007c*/ 	.short	0x0380
        /*007e*/ 	.short	0x001c


	//----- nvinfo : EIATTR_SW_WAR
	.align		4
.L_21:
        /*0080*/ 	.byte	0x04, 0x36
        /*0082*/ 	.short	(.L_23 - .L_22)
.L_22:
        /*0084*/ 	.word	0x00000008
.L_23:


//--------------------- .nv.callgraph             --------------------------
	.section	.nv.callgraph,"",@"SHT_CUDA_CALLGRAPH"
	.align	4
	.sectionentsize	8
	.align		4
        /*0000*/ 	.word	0x00000000
	.align		4
        /*0004*/ 	.word	0xffffffff
	.align		4
        /*0008*/ 	.word	0x00000000
	.align		4
        /*000c*/ 	.word	0xfffffffe
	.align		4
        /*0010*/ 	.word	0x00000000
	.align		4
        /*0014*/ 	.word	0xfffffffd
	.align		4
        /*0018*/ 	.word	0x00000000
	.align		4
        /*001c*/ 	.word	0xfffffffc


//--------------------- .text._Z15crack_passwordsPcS_S_i --------------------------
	.section	.text._Z15crack_passwordsPcS_S_i,"ax",@progbits
	.align	128
        .global         _Z15crack_passwordsPcS_S_i
        .type           _Z15crack_passwordsPcS_S_i,@function
        .size           _Z15crack_passwordsPcS_S_i,(.L_x_5 - _Z15crack_passwordsPcS_S_i)
        .other          _Z15crack_passwordsPcS_S_i,@"STO_CUDA_ENTRY STV_DEFAULT"
_Z15crack_passwordsPcS_S_i:
.text._Z15crack_passwordsPcS_S_i:
[----:B------:R-:W-:Y:S01]  /*0000*/  LDC R1, c[0x0][0x37c] ;  /* 0x0000df00ff017b82 */ /* 0x000fe20000000800 */
[----:B------:R-:W0:Y:S07]  /*0010*/  S2R R3, SR_TID.X ;  /* 0x0000000000037919 */ /* 0x000e2e0000002100 */
[----:B------:R-:W0:Y:S01]  /*0020*/  S2UR UR4, SR_CTAID.X ;  /* 0x00000000000479c3 */ /* 0x000e220000002500 */
[----:B------:R-:W1:Y:S07]  /*0030*/  LDCU UR5, c[0x0][0x398] ;  /* 0x00007300ff0577ac */ /* 0x000e6e0008000800 */
[----:B------:R-:W0:Y:S02]  /*0040*/  LDC R0, c[0x0][0x360] ;  /* 0x0000d800ff007b82 */ /* 0x000e240000000800 */
[----:B0-----:R-:W-:-:S05]  /*0050*/  IMAD R0, R0, UR4, R3 ;  /* 0x0000000400007c24 */ /* 0x001fca000f8e0203 */
[----:B-1----:R-:W-:-:S13]  /*0060*/  ISETP.GE.AND P0, PT, R0, UR5, PT ;  /* 0x0000000500007c0c */ /* 0x002fda000bf06270 */
[----:B------:R-:W-:Y:S05]  /*0070*/  @P0 EXIT ;  /* 0x000000000000094d */ /* 0x000fea0003800000 */
[----:B------:R-:W0:Y:S01]  /*0080*/  LDCU.64 UR6, c[0x0][0x390] ;  /* 0x00007200ff0677ac */ /* 0x000e220008000a00 */
[C---:B------:R-:W-:Y:S02]  /*0090*/  IMAD R3, R0.reuse, 0x5, RZ ;  /* 0x0000000500037824 */ /* 0x040fe400078e02ff */
[----:B------:R-:W-:Y:S01]  /*00a0*/  IMAD R0, R0, 0x64, RZ ;  /* 0x0000006400007824 */ /* 0x000fe200078e02ff */
[----:B------:R-:W1:Y:S01]  /*00b0*/  LDCU.64 UR4, c[0x0][0x358] ;  /* 0x00006b00ff0477ac */ /* 0x000e620008000a00 */
[----:B------:R-:W-:-:S03]  /*00c0*/  IMAD.MOV.U32 R8, RZ, RZ, RZ ;  /* 0x000000ffff087224 */ /* 0x000fc600078e00ff */
[----:B------:R-:W-:Y:S01]  /*00d0*/  SHF.R.S32.HI R10, RZ, 0x1f, R0 ;  /* 0x0000001fff0a7819 */ /* 0x000fe20000011400 */
[----:B------:R-:W2:Y:S01]  /*00e0*/  LDCU.128 UR8, c[0x0][0x380] ;  /* 0x00007000ff0877ac */ /* 0x000ea20008000c00 */
[----:B0-----:R-:W-:-:S04]  /*00f0*/  IADD3 R2, P0, PT, R3, UR6, RZ ;  /* 0x0000000603027c10 */ /* 0x001fc8000ff1e0ff */
[----:B-1----:R-:W-:-:S09]  /*0100*/  LEA.HI.X.SX32 R3, R3, UR7, 0x1, P0 ;  /* 0x0000000703037c11 */ /* 0x002fd200080f0eff */
.L_x_3:
[----:B------:R-:W-:Y:S01]  /*0110*/  BSSY.RECONVERGENT B0, `(.L_x_0) ;  /* 0x000002d000007945 */ /* 0x000fe20003800200 */
[----:B------:R-:W-:-:S07]  /*0120*/  IMAD.MOV.U32 R9, RZ, RZ, RZ ;  /* 0x000000ffff097224 */ /* 0x000fce00078e00ff */
.L_x_2:
[----:B------:R-:W-:Y:S01]  /*0130*/  IMAD R6, R8, 0x64, R9 ;  /* 0x0000006408067824 */ /* 0x000fe200078e0209 */
[----:B--2---:R-:W-:-:S04]  /*0140*/  IADD3 R4, P0, P1, R9, UR8, R0 ;  /* 0x0000000809047c10 */ /* 0x004fc8000f91e000 */
[----:B------:R-:W-:Y:S02]  /*0150*/  IADD3 R6, P2, PT, R6, UR10, RZ ;  /* 0x0000000a06067c10 */ /* 0x000fe4000ff5e0ff */
[----:B------:R-:W-:-:S03]  /*0160*/  IADD3.X R5, PT, PT, RZ, UR9, R10, P0, P1 ;  /* 0x00000009ff057c10 */ /* 0x000fc600087e240a */
[----:B------:R-:W-:-:S03]  /*0170*/  IMAD.X R7, RZ, RZ, UR11, P2 ;  /* 0x0000000bff077e24 */ /* 0x000fc600090e06ff */
[----:B------:R-:W2:Y:S04]  /*0180*/  LDG.E.U8 R5, desc[UR4][R4.64] ;  /* 0x0000000404057981 */ /* 0x000ea8000c1e1100 */
[----:B------:R-:W2:Y:S02]  /*0190*/  LDG.E.U8 R6, desc[UR4][R6.64] ;  /* 0x0000000406067981 */ /* 0x000ea4000c1e1100 */
[----:B--2---:R-:W-:-:S13]  /*01a0*/  ISETP.NE.AND P0, PT, R5, R6, PT ;  /* 0x000000060500720c */ /* 0x004fda0003f05270 */
[----:B------:R-:W-:Y:S05]  /*01b0*/  @P0 BRA `(.L_x_1) ;  /* 0x0000000000880947 */ /* 0x000fea0003800000 */
[----:B------:R-:W-:Y:S02]  /*01c0*/  ISETP.NE.AND P1, PT, R5, RZ, PT ;  /* 0x000000ff0500720c */ /* 0x000fe40003f25270 */
[C---:B------:R-:W-:Y:S01]  /*01d0*/  ISETP.GE.U32.AND P0, PT, R9.reuse, 0x63, PT ;  /* 0x000000630900780c */ /* 0x040fe20003f06070 */
[----:B------:R-:W-:-:S12]  /*01e0*/  VIADD R9, R9, 0x1 ;  /* 0x0000000109097836 */ /* 0x000fd80000000000 */
[----:B------:R-:W-:Y:S05]  /*01f0*/  @!P0 BRA P1, `(.L_x_2) ;  /* 0xfffffffc00cc8947 */ /* 0x000fea000083ffff */
[----:B------:R-:W-:Y:S01]  /*0200*/  IMAD.HI.U32 R0, R8, -0x3659cc03, RZ ;  /* 0xc9a633fd08007827 */ /* 0x000fe200078e00ff */
[----:B------:R-:W-:Y:S04]  /*0210*/  STG.E.U8 desc[UR4][R2.64+0x4], RZ ;  /* 0x000004ff02007986 */ /* 0x000fe8000c101104 */
[----:B------:R-:W-:-:S05]  /*0220*/  SHF.R.U32.HI R5, RZ, 0xb, R0 ;  /* 0x0000000bff057819 */ /* 0x000fca0000011600 */
[C---:B------:R-:W-:Y:S02]  /*0230*/  IMAD R8, R5.reuse, -0xa28, R8 ;  /* 0xfffff5d805087824 */ /* 0x040fe400078e0208 */
[----:B------:R-:W-:-:S03]  /*0240*/  VIADD R5, R5, 0x61 ;  /* 0x0000006105057836 */ /* 0x000fc60000000000 */
[----:B------:R-:W-:Y:S02]  /*0250*/  LOP3.LUT R0, R8, 0xffff, RZ, 0xc0, !PT ;  /* 0x0000ffff08007812 */ /* 0x000fe400078ec0ff */
[----:B------:R-:W-:Y:S03]  /*0260*/  STG.E.U8 desc[UR4][R2.64], R5 ;  /* 0x0000000502007986 */ /* 0x000fe6000c101104 */
[----:B------:R-:W-:-:S05]  /*0270*/  IMAD R0, R0, 0x51f, RZ ;  /* 0x0000051f00007824 */ /* 0x000fca00078e02ff */
[----:B------:R-:W-:-:S04]  /*0280*/  SHF.R.U32.HI R0, RZ, 0x11, R0 ;  /* 0x00000011ff007819 */ /* 0x000fc80000011600 */
[----:B------:R-:W-:-:S05]  /*0290*/  PRMT R4, R0, 0x9910, RZ ;  /* 0x0000991000047816 */ /* 0x000fca00000000ff */
[----:B------:R-:W-:-:S04]  /*02a0*/  IMAD R4, R4, 0x64, RZ ;  /* 0x0000006404047824 */ /* 0x000fc800078e02ff */
[----:B------:R-:W-:-:S05]  /*02b0*/  IMAD.MOV R4, RZ, RZ, -R4 ;  /* 0x000000ffff047224 */ /* 0x000fca00078e0a04 */
[----:B------:R-:W-:-:S05]  /*02c0*/  PRMT R7, R4, 0x7710, RZ ;  /* 0x0000771004077816 */ /* 0x000fca00000000ff */
[----:B------:R-:W-:-:S05]  /*02d0*/  IMAD.IADD R8, R8, 0x1, R7 ;  /* 0x0000000108087824 */ /* 0x000fca00078e0207 */
[----:B------:R-:W-:-:S05]  /*02e0*/  PRMT R4, R8, 0x9910, RZ ;  /* 0x0000991008047816 */ /* 0x000fca00000000ff */
[----:B------:R-:W-:-:S05]  /*02f0*/  IMAD R4, R4, 0x67, RZ ;  /* 0x0000006704047824 */ /* 0x000fca00078e02ff */
[----:B------:R-:W-:-:S04]  /*0300*/  LOP3.LUT R4, R4, 0xffff, RZ, 0xc0, !PT ;  /* 0x0000ffff04047812 */ /* 0x000fc800078ec0ff */
[----:B------:R-:W-:-:S04]  /*0310*/  SHF.R.U32.HI R4, RZ, 0xa, R4 ;  /* 0x0000000aff047819 */ /* 0x000fc80000011604 */
[C---:B------:R-:W-:Y:S02]  /*0320*/  PRMT R6, R4.reuse, 0x9910, RZ ;  /* 0x0000991004067816 */ /* 0x040fe400000000ff */
[----:B------:R-:W-:-:S03]  /*0330*/  LOP3.LUT R9, R4, 0x30, RZ, 0xfc, !PT ;  /* 0x0000003004097812 */ /* 0x000fc600078efcff */
[----:B------:R-:W-:Y:S02]  /*0340*/  IMAD R6, R6, 0xa, RZ ;  /* 0x0000000a06067824 */ /* 0x000fe400078e02ff */
[----:B------:R-:W-:Y:S02]  /*0350*/  STG.E.U8 desc[UR4][R2.64+0x2], R9 ;  /* 0x0000020902007986 */ /* 0x000fe4000c101104 */
[----:B------:R-:W-:-:S05]  /*0360*/  IMAD.MOV R6, RZ, RZ, -R6 ;  /* 0x000000ffff067224 */ /* 0x000fca00078e0a06 */
[----:B------:R-:W-:-:S05]  /*0370*/  PRMT R7, R6, 0x7710, RZ ;  /* 0x0000771006077816 */ /* 0x000fca00000000ff */
[----:B------:R-:W-:Y:S02]  /*0380*/  IMAD.IADD R8, R8, 0x1, R7 ;  /* 0x0000000108087824 */ /* 0x000fe400078e0207 */
[----:B------:R-:W-:-:S03]  /*0390*/  VIADD R7, R0, 0x61 ;  /* 0x0000006100077836 */ /* 0x000fc60000000000 */
[----:B------:R-:W-:Y:S02]  /*03a0*/  LOP3.LUT R11, R8, 0x30, RZ, 0xfc, !PT ;  /* 0x00000030080b7812 */ /* 0x000fe400078efcff */
[----:B------:R-:W-:Y:S04]  /*03b0*/  STG.E.U8 desc[UR4][R2.64+0x1], R7 ;  /* 0x0000010702007986 */ /* 0x000fe8000c101104 */
[----:B------:R-:W-:Y:S01]  /*03c0*/  STG.E.U8 desc[UR4][R2.64+0x3], R11 ;  /* 0x0000030b02007986 */ /* 0x000fe2000c101104 */
[----:B------:R-:W-:Y:S05]  /*03d0*/  EXIT ;  /* 0x000000000000794d */ /* 0x000fea0003800000 */
.L_x_1:
[----:B------:R-:W-:Y:S05]  /*03e0*/  BSYNC.RECONVERGENT B0 ;  /* 0x0000000000007941 */ /* 0x000fea0003800200 */
.L_x_0:
[----:B------:R-:W-:-:S05]  /*03f0*/  VIADD R8, R8, 0x1 ;  /* 0x0000000108087836 */ /* 0x000fca0000000000 */
[----:B------:R-:W-:-:S13]  /*0400*/  ISETP.NE.AND P0, PT, R8, 0x10810, PT ;  /* 0x000108100800780c */ /* 0x000fda0003f05270 */
[----:B------:R-:W-:Y:S05]  /*0410*/  @P0 BRA `(.L_x_3) ;  /* 0xfffffffc003c0947 */ /* 0x000fea000383ffff */
[----:B------:R-:W-:Y:S01]  /*0420*/  IMAD.MOV.U32 R0, RZ, RZ, 0x58 ;  /* 0x00000058ff007424 */ /* 0x000fe200078e00ff */
[----:B------:R-:W-:Y:S04]  /*0430*/  STG.E.U8 desc[UR4][R2.64+0x4], RZ ;  /* 0x000004ff02007986 */ /* 0x000fe8000c101104 */
[----:B------:R-:W-:Y:S04]  /*0440*/  STG.E.U8 desc[UR4][R2.64], R0 ;  /* 0x0000000002007986 */ /* 0x000fe8000c101104 */
[----:B------:R-:W-:Y:S04]  /*0450*/  STG.E.U8 desc[UR4][R2.64+0x1], R0 ;  /* 0x0000010002007986 */ /* 0x000fe8000c101104 */
[----:B------:R-:W-:Y:S01]  /*0460*/  STG.E.U8 desc[UR4][R2.64+0x3], R0 ;  /* 0x0000030002007986 */ /* 0x000fe2000c101104 */
[----:B------:R-:W-:Y:S05]  /*0470*/  EXIT ;  /* 0x000000000000794d */ /* 0x000fea0003800000 */
.L_x_4:
[----:B------:R-:W-:-:S00]  /*0480*/  BRA `(.L_x_4) ;  /* 0xfffffffc00fc7947 */ /* 0x000fc0000383ffff */
[----:B------:R-:W-:-:S00]  /*0490*/  NOP ;  /* 0x0000000000007918 */ /* 0x000fc00000000000 */
        /* <DEDUP_REMOVED lines=14> */
.L_x_5:


//--------------------- .nv.shared.reserved.0     --------------------------
	.section	.nv.shared.reserved.0,"aw",@nobits
	.weak		__nv_reservedSMEM_offset_0_alias
	.size		__nv_reservedSMEM_offset_0_alias, 0, 64
	.other		__nv_reservedSMEM_offset_0_alias,@"STO_CUDA_RESERVED_SHARED STV_DEFAULT"
__nv_reservedSMEM_offset_0_alias:
	.zero		0
	.zero		64


//--------------------- .nv.constant0._Z15crack_passwordsPcS_S_i --------------------------
	.section	.nv.constant0._Z15crack_passwordsPcS_S_i,"a",@progbits
	.sectionflags	@""
	.align	4
.nv.constant0._Z15crack_passwordsPcS_S_i:
	.zero		924


//--------------------- SYMBOLS --------------------------

	.type		.nv.reservedSmem.offset0,@object
	.size		.nv.reservedSmem.offset0,0x4
